//
// Generated by NVIDIA NVVM Compiler
//
// Compiler Build ID: CL-36424714
// Cuda compilation tools, release 13.0, V13.0.88
// Based on NVVM 20.0.0
//

.version 9.0
.target sm_100
.address_size 64

	// .globl	_Z8sgemm_v1PfS_S_iii
// _ZZ8sgemm_v1PfS_S_iiiE3s_a has been demoted
// _ZZ8sgemm_v1PfS_S_iiiE3s_b has been demoted

.visible .entry _Z8sgemm_v1PfS_S_iii(
	.param .u64 .ptr .align 1 _Z8sgemm_v1PfS_S_iii_param_0,
	.param .u64 .ptr .align 1 _Z8sgemm_v1PfS_S_iii_param_1,
	.param .u64 .ptr .align 1 _Z8sgemm_v1PfS_S_iii_param_2,
	.param .u32 _Z8sgemm_v1PfS_S_iii_param_3,
	.param .u32 _Z8sgemm_v1PfS_S_iii_param_4,
	.param .u32 _Z8sgemm_v1PfS_S_iii_param_5
)
{
	.reg .pred 	%p<4>;
	.reg .b32 	%r<70>;
	.reg .b32 	%f<475>;
	.reg .b64 	%rd<24>;
	// demoted variable
	.shared .align 4 .b8 _ZZ8sgemm_v1PfS_S_iiiE3s_a[4096];
	// demoted variable
	.shared .align 4 .b8 _ZZ8sgemm_v1PfS_S_iiiE3s_b[4096];
	ld.param.u32 	%r13, [_Z8sgemm_v1PfS_S_iii_param_5];
	mov.u32 	%r1, %tid.x;
	setp.lt.s32 	%p1, %r13, 1;
	mov.f32 	%f347, 0f00000000;
	mov.f32 	%f348, %f347;
	mov.f32 	%f349, %f347;
	mov.f32 	%f350, %f347;
	mov.f32 	%f351, %f347;
	mov.f32 	%f352, %f347;
	mov.f32 	%f353, %f347;
	mov.f32 	%f354, %f347;
	mov.f32 	%f355, %f347;
	mov.f32 	%f356, %f347;
	mov.f32 	%f357, %f347;
	mov.f32 	%f358, %f347;
	mov.f32 	%f359, %f347;
	mov.f32 	%f360, %f347;
	mov.f32 	%f361, %f347;
	mov.f32 	%f362, %f347;
	mov.f32 	%f363, %f347;
	mov.f32 	%f364, %f347;
	mov.f32 	%f365, %f347;
	mov.f32 	%f366, %f347;
	mov.f32 	%f367, %f347;
	mov.f32 	%f368, %f347;
	mov.f32 	%f369, %f347;
	mov.f32 	%f370, %f347;
	mov.f32 	%f371, %f347;
	mov.f32 	%f372, %f347;
	mov.f32 	%f373, %f347;
	mov.f32 	%f374, %f347;
	mov.f32 	%f375, %f347;
	mov.f32 	%f376, %f347;
	mov.f32 	%f377, %f347;
	mov.f32 	%f378, %f347;
	mov.f32 	%f379, %f347;
	mov.f32 	%f380, %f347;
	mov.f32 	%f381, %f347;
	mov.f32 	%f382, %f347;
	mov.f32 	%f383, %f347;
	mov.f32 	%f384, %f347;
	mov.f32 	%f385, %f347;
	mov.f32 	%f386, %f347;
	mov.f32 	%f387, %f347;
	mov.f32 	%f388, %f347;
	mov.f32 	%f389, %f347;
	mov.f32 	%f390, %f347;
	mov.f32 	%f391, %f347;
	mov.f32 	%f392, %f347;
	mov.f32 	%f393, %f347;
	mov.f32 	%f394, %f347;
	mov.f32 	%f395, %f347;
	mov.f32 	%f396, %f347;
	mov.f32 	%f397, %f347;
	mov.f32 	%f398, %f347;
	mov.f32 	%f399, %f347;
	mov.f32 	%f400, %f347;
	mov.f32 	%f401, %f347;
	mov.f32 	%f402, %f347;
	mov.f32 	%f403, %f347;
	mov.f32 	%f404, %f347;
	mov.f32 	%f405, %f347;
	mov.f32 	%f406, %f347;
	mov.f32 	%f407, %f347;
	mov.f32 	%f408, %f347;
	mov.f32 	%f409, %f347;
	mov.f32 	%f410, %f347;
	@%p1 bra 	$L__BB0_5;
	mov.b32 	%r66, 0;
	mov.f32 	%f347, 0f00000000;
	shl.b32 	%r16, %r1, 5;
	mov.u32 	%r17, _ZZ8sgemm_v1PfS_S_iiiE3s_b;
	add.s32 	%r18, %r16, %r17;
	add.s32 	%r3, %r18, 16;
	mov.u32 	%r19, %tid.y;
	shl.b32 	%r20, %r19, 8;
$L__BB0_2:
	ld.param.u32 	%r64, [_Z8sgemm_v1PfS_S_iii_param_5];
	ld.param.u32 	%r62, [_Z8sgemm_v1PfS_S_iii_param_4];
	ld.param.u64 	%rd22, [_Z8sgemm_v1PfS_S_iii_param_1];
	ld.param.u64 	%rd21, [_Z8sgemm_v1PfS_S_iii_param_0];
	mov.u32 	%r21, _ZZ8sgemm_v1PfS_S_iiiE3s_a;
	add.s32 	%r22, %r20, %r21;
	add.s32 	%r67, %r22, 128;
	shl.b32 	%r23, %r66, 3;
	mov.u32 	%r24, %ctaid.y;
	shl.b32 	%r25, %r24, 7;
	mov.u32 	%r26, %ntid.x;
	mad.lo.s32 	%r27, %r19, %r26, %r1;
	shr.u32 	%r28, %r27, 1;
	add.s32 	%r29, %r25, %r28;
	shl.b32 	%r30, %r27, 2;
	and.b32  	%r31, %r30, 4;
	mad.lo.s32 	%r32, %r64, %r29, %r31;
	add.s32 	%r33, %r32, %r23;
	cvta.to.global.u64 	%rd4, %rd21;
	mul.wide.s32 	%rd5, %r33, 4;
	add.s64 	%rd6, %rd4, %rd5;
	ld.global.v4.f32 	{%f259, %f260, %f261, %f262}, [%rd6];
	shl.b32 	%r34, %r28, 5;
	add.s32 	%r35, %r21, %r34;
	shl.b32 	%r36, %r27, 4;
	and.b32  	%r37, %r36, 16;
	add.s32 	%r38, %r35, %r37;
	st.shared.v4.f32 	[%r38], {%f259, %f260, %f261, %f262};
	shr.u32 	%r39, %r27, 5;
	add.s32 	%r40, %r23, %r39;
	and.b32  	%r41, %r30, 124;
	mov.u32 	%r42, %ctaid.x;
	shl.b32 	%r43, %r42, 7;
	or.b32  	%r44, %r41, %r43;
	mad.lo.s32 	%r45, %r40, %r62, %r44;
	cvta.to.global.u64 	%rd7, %rd22;
	mul.wide.s32 	%rd8, %r45, 4;
	add.s64 	%rd9, %rd7, %rd8;
	ld.global.v4.f32 	{%f263, %f264, %f265, %f266}, [%rd9];
	shl.b32 	%r46, %r39, 9;
	add.s32 	%r47, %r17, %r46;
	and.b32  	%r48, %r36, 496;
	add.s32 	%r49, %r47, %r48;
	st.shared.v4.f32 	[%r49], {%f263, %f264, %f265, %f266};
	bar.sync 	0;
	mov.b32 	%r68, 16;
	mov.u32 	%r69, %r3;
$L__BB0_3:
	ld.shared.f32 	%f267, [%r67+-128];
	ld.shared.f32 	%f268, [%r69+-16];
	fma.rn.f32 	%f410, %f267, %f268, %f410;
	ld.shared.f32 	%f269, [%r69+-12];
	fma.rn.f32 	%f409, %f267, %f269, %f409;
	ld.shared.f32 	%f270, [%r69+-8];
	fma.rn.f32 	%f408, %f267, %f270, %f408;
	ld.shared.f32 	%f271, [%r69+-4];
	fma.rn.f32 	%f407, %f267, %f271, %f407;
	ld.shared.f32 	%f272, [%r69];
	fma.rn.f32 	%f406, %f267, %f272, %f406;
	ld.shared.f32 	%f273, [%r69+4];
	fma.rn.f32 	%f405, %f267, %f273, %f405;
	ld.shared.f32 	%f274, [%r69+8];
	fma.rn.f32 	%f404, %f267, %f274, %f404;
	ld.shared.f32 	%f275, [%r69+12];
	fma.rn.f32 	%f403, %f267, %f275, %f403;
	ld.shared.f32 	%f276, [%r67+-96];
	fma.rn.f32 	%f402, %f276, %f268, %f402;
	fma.rn.f32 	%f401, %f276, %f269, %f401;
	fma.rn.f32 	%f400, %f276, %f270, %f400;
	fma.rn.f32 	%f399, %f276, %f271, %f399;
	fma.rn.f32 	%f398, %f276, %f272, %f398;
	fma.rn.f32 	%f397, %f276, %f273, %f397;
	fma.rn.f32 	%f396, %f276, %f274, %f396;
	fma.rn.f32 	%f395, %f276, %f275, %f395;
	ld.shared.f32 	%f277, [%r67+-64];
	fma.rn.f32 	%f394, %f277, %f268, %f394;
	fma.rn.f32 	%f393, %f277, %f269, %f393;
	fma.rn.f32 	%f392, %f277, %f270, %f392;
	fma.rn.f32 	%f391, %f277, %f271, %f391;
	fma.rn.f32 	%f390, %f277, %f272, %f390;
	fma.rn.f32 	%f389, %f277, %f273, %f389;
	fma.rn.f32 	%f388, %f277, %f274, %f388;
	fma.rn.f32 	%f387, %f277, %f275, %f387;
	ld.shared.f32 	%f278, [%r67+-32];
	fma.rn.f32 	%f386, %f278, %f268, %f386;
	fma.rn.f32 	%f385, %f278, %f269, %f385;
	fma.rn.f32 	%f384, %f278, %f270, %f384;
	fma.rn.f32 	%f383, %f278, %f271, %f383;
	fma.rn.f32 	%f382, %f278, %f272, %f382;
	fma.rn.f32 	%f381, %f278, %f273, %f381;
	fma.rn.f32 	%f380, %f278, %f274, %f380;
	fma.rn.f32 	%f379, %f278, %f275, %f379;
	ld.shared.f32 	%f279, [%r67];
	fma.rn.f32 	%f378, %f279, %f268, %f378;
	fma.rn.f32 	%f377, %f279, %f269, %f377;
	fma.rn.f32 	%f376, %f279, %f270, %f376;
	fma.rn.f32 	%f375, %f279, %f271, %f375;
	fma.rn.f32 	%f374, %f279, %f272, %f374;
	fma.rn.f32 	%f373, %f279, %f273, %f373;
	fma.rn.f32 	%f372, %f279, %f274, %f372;
	fma.rn.f32 	%f371, %f279, %f275, %f371;
	ld.shared.f32 	%f280, [%r67+32];
	fma.rn.f32 	%f370, %f280, %f268, %f370;
	fma.rn.f32 	%f369, %f280, %f269, %f369;
	fma.rn.f32 	%f368, %f280, %f270, %f368;
	fma.rn.f32 	%f367, %f280, %f271, %f367;
	fma.rn.f32 	%f366, %f280, %f272, %f366;
	fma.rn.f32 	%f365, %f280, %f273, %f365;
	fma.rn.f32 	%f364, %f280, %f274, %f364;
	fma.rn.f32 	%f363, %f280, %f275, %f363;
	ld.shared.f32 	%f281, [%r67+64];
	fma.rn.f32 	%f362, %f281, %f268, %f362;
	fma.rn.f32 	%f361, %f281, %f269, %f361;
	fma.rn.f32 	%f360, %f281, %f270, %f360;
	fma.rn.f32 	%f359, %f281, %f271, %f359;
	fma.rn.f32 	%f358, %f281, %f272, %f358;
	fma.rn.f32 	%f357, %f281, %f273, %f357;
	fma.rn.f32 	%f356, %f281, %f274, %f356;
	fma.rn.f32 	%f355, %f281, %f275, %f355;
	ld.shared.f32 	%f282, [%r67+96];
	fma.rn.f32 	%f354, %f282, %f268, %f354;
	fma.rn.f32 	%f353, %f282, %f269, %f353;
	fma.rn.f32 	%f352, %f282, %f270, %f352;
	fma.rn.f32 	%f351, %f282, %f271, %f351;
	fma.rn.f32 	%f350, %f282, %f272, %f350;
	fma.rn.f32 	%f349, %f282, %f273, %f349;
	fma.rn.f32 	%f348, %f282, %f274, %f348;
	fma.rn.f32 	%f347, %f282, %f275, %f347;
	add.s32 	%r69, %r69, 512;
	add.s32 	%r68, %r68, 512;
	add.s32 	%r67, %r67, 4;
	setp.ne.s32 	%p2, %r68, 4112;
	@%p2 bra 	$L__BB0_3;
	ld.param.u32 	%r65, [_Z8sgemm_v1PfS_S_iii_param_5];
	bar.sync 	0;
	add.s32 	%r66, %r66, 1;
	add.s32 	%r50, %r65, 7;
	shr.u32 	%r51, %r50, 3;
	setp.ne.s32 	%p3, %r66, %r51;
	@%p3 bra 	$L__BB0_2;
$L__BB0_5:
	ld.param.u32 	%r63, [_Z8sgemm_v1PfS_S_iii_param_4];
	ld.param.u64 	%rd23, [_Z8sgemm_v1PfS_S_iii_param_2];
	cvta.to.global.u64 	%rd10, %rd23;
	mov.u32 	%r52, %tid.y;
	shl.b32 	%r53, %r52, 3;
	mov.u32 	%r54, %ctaid.y;
	shl.b32 	%r55, %r54, 7;
	add.s32 	%r56, %r55, %r53;
	shl.b32 	%r57, %r1, 3;
	mov.u32 	%r58, %ctaid.x;
	shl.b32 	%r59, %r58, 7;
	add.s32 	%r60, %r59, %r57;
	mad.lo.s32 	%r61, %r56, %r63, %r60;
	mul.wide.s32 	%rd11, %r61, 4;
	add.s64 	%rd12, %rd10, %rd11;
	st.global.f32 	[%rd12], %f410;
	st.global.f32 	[%rd12+4], %f409;
	st.global.f32 	[%rd12+8], %f408;
	st.global.f32 	[%rd12+12], %f407;
	st.global.f32 	[%rd12+16], %f406;
	st.global.f32 	[%rd12+20], %f405;
	st.global.f32 	[%rd12+24], %f404;
	st.global.f32 	[%rd12+28], %f403;
	mul.wide.s32 	%rd13, %r63, 4;
	add.s64 	%rd14, %rd12, %rd13;
	st.global.f32 	[%rd14], %f402;
	st.global.f32 	[%rd14+4], %f401;
	st.global.f32 	[%rd14+8], %f400;
	st.global.f32 	[%rd14+12], %f399;
	st.global.f32 	[%rd14+16], %f398;
	st.global.f32 	[%rd14+20], %f397;
	st.global.f32 	[%rd14+24], %f396;
	st.global.f32 	[%rd14+28], %f395;
	add.s64 	%rd15, %rd14, %rd13;
	st.global.f32 	[%rd15], %f394;
	st.global.f32 	[%rd15+4], %f393;
	st.global.f32 	[%rd15+8], %f392;
	st.global.f32 	[%rd15+12], %f391;
	st.global.f32 	[%rd15+16], %f390;
	st.global.f32 	[%rd15+20], %f389;
	st.global.f32 	[%rd15+24], %f388;
	st.global.f32 	[%rd15+28], %f387;
	add.s64 	%rd16, %rd15, %rd13;
	st.global.f32 	[%rd16], %f386;
	st.global.f32 	[%rd16+4], %f385;
	st.global.f32 	[%rd16+8], %f384;
	st.global.f32 	[%rd16+12], %f383;
	st.global.f32 	[%rd16+16], %f382;
	st.global.f32 	[%rd16+20], %f381;
	st.global.f32 	[%rd16+24], %f380;
	st.global.f32 	[%rd16+28], %f379;
	add.s64 	%rd17, %rd16, %rd13;
	st.global.f32 	[%rd17], %f378;
	st.global.f32 	[%rd17+4], %f377;
	st.global.f32 	[%rd17+8], %f376;
	st.global.f32 	[%rd17+12], %f375;
	st.global.f32 	[%rd17+16], %f374;
	st.global.f32 	[%rd17+20], %f373;
	st.global.f32 	[%rd17+24], %f372;
	st.global.f32 	[%rd17+28], %f371;
	add.s64 	%rd18, %rd17, %rd13;
	st.global.f32 	[%rd18], %f370;
	st.global.f32 	[%rd18+4], %f369;
	st.global.f32 	[%rd18+8], %f368;
	st.global.f32 	[%rd18+12], %f367;
	st.global.f32 	[%rd18+16], %f366;
	st.global.f32 	[%rd18+20], %f365;
	st.global.f32 	[%rd18+24], %f364;
	st.global.f32 	[%rd18+28], %f363;
	add.s64 	%rd19, %rd18, %rd13;
	st.global.f32 	[%rd19], %f362;
	st.global.f32 	[%rd19+4], %f361;
	st.global.f32 	[%rd19+8], %f360;
	st.global.f32 	[%rd19+12], %f359;
	st.global.f32 	[%rd19+16], %f358;
	st.global.f32 	[%rd19+20], %f357;
	st.global.f32 	[%rd19+24], %f356;
	st.global.f32 	[%rd19+28], %f355;
	add.s64 	%rd20, %rd19, %rd13;
	st.global.f32 	[%rd20], %f354;
	st.global.f32 	[%rd20+4], %f353;
	st.global.f32 	[%rd20+8], %f352;
	st.global.f32 	[%rd20+12], %f351;
	st.global.f32 	[%rd20+16], %f350;
	st.global.f32 	[%rd20+20], %f349;
	st.global.f32 	[%rd20+24], %f348;
	st.global.f32 	[%rd20+28], %f347;
	ret;

}


// ===== COMPILED SASS (sm_100) =====

	.target	sm_100

	.elftype	@"ET_EXEC"


//--------------------- .note.nv.tkinfo           --------------------------
	.section	.note.nv.tkinfo,"",@"SHT_NOTE"
	.sectionflags	@"SHF_NOTE_NV_TKINFO"
	.tkinfo
        /*0018*/ 	.word	0x00000002
        /*0030*/ 	.string	""
        /*0030*/ 	.string	"ptxas"
        /*0030*/ 	.string	"Cuda compilation tools, release 13.0, V13.0.88"
        /*0030*/ 	.string	"Build cuda_13.0.r13.0/compiler.36424714_0"
        /*0030*/ 	.string	"-arch sm_100 -m 64 "



//--------------------- .note.nv.cuinfo           --------------------------
	.section	.note.nv.cuinfo,"",@"SHT_NOTE"
	.sectionflags	@"SHF_NOTE_NV_CUINFO"
        /*0018*/ 	.short	0x0002
        /*001a*/ 	.short	0x0064
        /*001c*/ 	.short	0x0082
	.zero		2


//--------------------- .nv.info                  --------------------------
	.section	.nv.info,"",@"SHT_CUDA_INFO"
	.align	4


	//----- nvinfo : EIATTR_REGCOUNT
	.align		4
        /*0000*/ 	.byte	0x04, 0x2f
        /*0002*/ 	.short	(.L_1 - .L_0)
	.align		4
.L_0:
        /*0004*/ 	.word	index@(_Z8sgemm_v1PfS_S_iii)
        /*0008*/ 	.word	0x0000005e


	//----- nvinfo : EIATTR_FRAME_SIZE
	.align		4
.L_1:
        /*000c*/ 	.byte	0x04, 0x11
        /*000e*/ 	.short	(.L_3 - .L_2)
	.align		4
.L_2:
        /*0010*/ 	.word	index@(_Z8sgemm_v1PfS_S_iii)
        /*0014*/ 	.word	0x00000000


	//----- nvinfo : EIATTR_MIN_STACK_SIZE
	.align		4
.L_3:
        /*0018*/ 	.byte	0x04, 0x12
        /*001a*/ 	.short	(.L_5 - .L_4)
	.align		4
.L_4:
        /*001c*/ 	.word	index@(_Z8sgemm_v1PfS_S_iii)
        /*0020*/ 	.word	0x00000000
.L_5:


//--------------------- .nv.compat                --------------------------
	.section	.nv.compat,"",@"SHT_CUDA_COMPAT_INFO"
	.align	4
        /*0000*/ 	.byte	0x02, 0x09, 0x00, 0x00, 0x02, 0x02, 0x01, 0x00, 0x02, 0x05, 0x05, 0x00, 0x03, 0x07, 0x01, 0x01
        /*0010*/ 	.byte	0x02, 0x03, 0x00, 0x00, 0x02, 0x06, 0x01, 0x00, 0x04, 0x0b, 0x08, 0x00, 0x09, 0x00, 0x00, 0x00
        /*0020*/ 	.byte	0x00, 0x00, 0x00, 0x00


//--------------------- .nv.info._Z8sgemm_v1PfS_S_iii --------------------------
	.section	.nv.info._Z8sgemm_v1PfS_S_iii,"",@"SHT_CUDA_INFO"
	.sectionflags	@""
	.align	4


	//----- nvinfo : EIATTR_CUDA_API_VERSION
	.align		4
        /*0000*/ 	.byte	0x04, 0x37
        /*0002*/ 	.short	(.L_7 - .L_6)
.L_6:
        /*0004*/ 	.word	0x00000082


	//----- nvinfo : EIATTR_KPARAM_INFO
	.align		4
.L_7:
        /*0008*/ 	.byte	0x04, 0x17
        /*000a*/ 	.short	(.L_9 - .L_8)
.L_8:
        /*000c*/ 	.word	0x00000000
        /*0010*/ 	.short	0x0005
        /*0012*/ 	.short	0x0020
        /*0014*/ 	.byte	0x00, 0xf0, 0x11, 0x00


	//----- nvinfo : EIATTR_KPARAM_INFO
	.align		4
.L_9:
        /*0018*/ 	.byte	0x04, 0x17
        /*001a*/ 	.short	(.L_11 - .L_10)
.L_10:
        /*001c*/ 	.word	0x00000000
        /*0020*/ 	.short	0x0004
        /*0022*/ 	.short	0x001c
        /*0024*/ 	.byte	0x00, 0xf0, 0x11, 0x00


	//----- nvinfo : EIATTR_KPARAM_INFO
	.align		4
.L_11:
        /*0028*/ 	.byte	0x04, 0x17
        /*002a*/ 	.short	(.L_13 - .L_12)
.L_12:
        /*002c*/ 	.word	0x00000000
        /*0030*/ 	.short	0x0003
        /*0032*/ 	.short	0x0018
        /*0034*/ 	.byte	0x00, 0xf0, 0x11, 0x00


	//----- nvinfo : EIATTR_KPARAM_INFO
	.align		4
.L_13:
        /*0038*/ 	.byte	0x04, 0x17
        /*003a*/ 	.short	(.L_15 - .L_14)
.L_14:
        /*003c*/ 	.word	0x00000000
        /*0040*/ 	.short	0x0002
        /*0042*/ 	.short	0x0010
        /*0044*/ 	.byte	0x00, 0xf5, 0x21, 0x00


	//----- nvinfo : EIATTR_KPARAM_INFO
	.align		4
.L_15:
        /*0048*/ 	.byte	0x04, 0x17
        /*004a*/ 	.short	(.L_17 - .L_16)
.L_16:
        /*004c*/ 	.word	0x00000000
        /*0050*/ 	.short	0x0001
        /*0052*/ 	.short	0x0008
        /*0054*/ 	.byte	0x00, 0xf5, 0x21, 0x00


	//----- nvinfo : EIATTR_KPARAM_INFO
	.align		4
.L_17:
        /*0058*/ 	.byte	0x04, 0x17
        /*005a*/ 	.short	(.L_19 - .L_18)
.L_18:
        /*005c*/ 	.word	0x00000000
        /*0060*/ 	.short	0x0000
        /*0062*/ 	.short	0x0000
        /*0064*/ 	.byte	0x00, 0xf5, 0x21, 0x00


	//----- nvinfo : EIATTR_SPARSE_MMA_MASK
	.align		4
.L_19:
        /*0068*/ 	.byte	0x03, 0x50
        /*006a*/ 	.short	0x0000


	//----- nvinfo : EIATTR_MAXREG_COUNT
	.align		4
        /*006c*/ 	.byte	0x03, 0x1b
        /*006e*/ 	.short	0x00ff


	//----- nvinfo : EIATTR_NUM_BARRIERS
	.align		4
        /*0070*/ 	.byte	0x02, 0x4c
        /*0072*/ 	.byte	0x01
	.zero		1


	//----- nvinfo : EIATTR_MERCURY_ISA_VERSION
	.align		4
        /*0074*/ 	.byte	0x03, 0x5f
        /*0076*/ 	.short	0x0101


	//----- nvinfo : EIATTR_VRC_CTA_INIT_COUNT
	.align		4
        /*0078*/ 	.byte	0x02, 0x4a
	.zero		1
	.zero		1


	//----- nvinfo : EIATTR_EXIT_INSTR_OFFSETS
	.align		4
        /*007c*/ 	.byte	0x04, 0x1c
        /*007e*/ 	.short	(.L_21 - .L_20)


	//   ....[0]....
.L_20:
        /*0080*/ 	.word	0x00000ff0


	//----- nvinfo : EIATTR_CBANK_PARAM_SIZE
	.align		4
.L_21:
        /*0084*/ 	.byte	0x03, 0x19
        /*0086*/ 	.short	0x0024


	//----- nvinfo : EIATTR_PARAM_CBANK
	.align		4
        /*0088*/ 	.byte	0x04, 0x0a
        /*008a*/ 	.short	(.L_23 - .L_22)
	.align		4
.L_22:
        /*008c*/ 	.word	index@(.nv.constant0._Z8sgemm_v1PfS_S_iii)
        /*0090*/ 	.short	0x0380
        /*0092*/ 	.short	0x0024


	//----- nvinfo : EIATTR_SW_WAR
	.align		4
.L_23:
        /*0094*/ 	.byte	0x04, 0x36
        /*0096*/ 	.short	(.L_25 - .L_24)
.L_24:
        /*0098*/ 	.word	0x00000008
.L_25:


//--------------------- .nv.callgraph             --------------------------
	.section	.nv.callgraph,"",@"SHT_CUDA_CALLGRAPH"
	.align	4
	.sectionentsize	8
	.align		4
        /*0000*/ 	.word	0x00000000
	.align		4
        /*0004*/ 	.word	0xffffffff
	.align		4
        /*0008*/ 	.word	0x00000000
	.align		4
        /*000c*/ 	.word	0xfffffffe
	.align		4
        /*0010*/ 	.word	0x00000000
	.align		4
        /*0014*/ 	.word	0xfffffffd
	.align		4
        /*0018*/ 	.word	0x00000000
	.align		4
        /*001c*/ 	.word	0xfffffffc


//--------------------- .text._Z8sgemm_v1PfS_S_iii --------------------------
	.section	.text._Z8sgemm_v1PfS_S_iii,"ax",@progbits
	.align	128
        .global         _Z8sgemm_v1PfS_S_iii
        .type           _Z8sgemm_v1PfS_S_iii,@function
        .size           _Z8sgemm_v1PfS_S_iii,(.L_x_4 - _Z8sgemm_v1PfS_S_iii)
        .other          _Z8sgemm_v1PfS_S_iii,@"STO_CUDA_ENTRY STV_DEFAULT"
_Z8sgemm_v1PfS_S_iii:
.text._Z8sgemm_v1PfS_S_iii:
[----:B------:R-:W-:Y:S01]  /*0000*/  LDC R1, c[0x0][0x37c] ;  /* 0x0000df00ff017b82 */ /* 0x000fe20000000800 */
[----:B------:R-:W0:Y:S01]  /*0010*/  LDCU UR4, c[0x0][0x3a0] ;  /* 0x00007400ff0477ac */ /* 0x000e220008000800 */
[----:B------:R-:W1:Y:S01]  /*0020*/  S2R R2, SR_TID.X ;  /* 0x0000000000027919 */ /* 0x000e620000002100 */
[----:B------:R-:W-:Y:S01]  /*0030*/  HFMA2 R0, -RZ, RZ, 0, 0 ;  /* 0x00000000ff007431 */ /* 0x000fe200000001ff */
[----:B------:R-:W-:Y:S02]  /*0040*/  CS2R R60, SRZ ;  /* 0x00000000003c7805 */ /* 0x000fe4000001ff00 */
[----:B------:R-:W-:Y:S02]  /*0050*/  CS2R R62, SRZ ;  /* 0x00000000003e7805 */ /* 0x000fe4000001ff00 */
[----:B------:R-:W-:Y:S02]  /*0060*/  CS2R R58, SRZ ;  /* 0x00000000003a7805 */ /* 0x000fe4000001ff00 */
[----:B------:R-:W-:-:S02]  /*0070*/  CS2R R56, SRZ ;  /* 0x0000000000387805 */ /* 0x000fc4000001ff00 */
[----:B------:R-:W-:Y:S02]  /*0080*/  CS2R R54, SRZ ;  /* 0x0000000000367805 */ /* 0x000fe4000001ff00 */
[----:B------:R-:W-:Y:S02]  /*0090*/  CS2R R52, SRZ ;  /* 0x0000000000347805 */ /* 0x000fe4000001ff00 */
        /* <DEDUP_REMOVED lines=8> */
[----:B------:R-:W-:Y:S01]  /*0120*/  CS2R R34, SRZ ;  /* 0x0000000000227805 */ /* 0x000fe2000001ff00 */
[----:B0-----:R-:W-:Y:S01]  /*0130*/  UISETP.GE.AND UP0, UPT, UR4, 0x1, UPT ;  /* 0x000000010400788c */ /* 0x001fe2000bf06270 */
        /* <DEDUP_REMOVED lines=16> */
[----:B------:R-:W-:Y:S01]  /*0240*/  MOV R75, RZ ;  /* 0x000000ff004b7202 */ /* 0x000fe20000000f00 */
[----:B------:R-:W0:Y:S01]  /*0250*/  LDCU.64 UR8, c[0x0][0x358] ;  /* 0x00006b00ff0877ac */ /* 0x000e220008000a00 */
[----:B-1----:R-:W-:Y:S05]  /*0260*/  BRA.U !UP0, `(.L_x_0) ;  /* 0x0000000908187547 */ /* 0x002fea000b800000 */
[----:B------:R-:W1:Y:S01]  /*0270*/  S2UR UR5, SR_CgaCtaId ;  /* 0x00000000000579c3 */ /* 0x000e620000008800 */
[----:B------:R-:W2:Y:S01]  /*0280*/  S2R R3, SR_TID.Y ;  /* 0x0000000000037919 */ /* 0x000ea20000002200 */
[----:B------:R-:W-:Y:S01]  /*0290*/  UMOV UR4, 0x400 ;  /* 0x0000040000047882 */ /* 0x000fe20000000000 */
[----:B------:R-:W-:Y:S01]  /*02a0*/  MOV R74, RZ ;  /* 0x000000ff004a7202 */ /* 0x000fe20000000f00 */
[----:B------:R-:W-:Y:S01]  /*02b0*/  UIADD3 UR4, UPT, UPT, UR4, 0x1000, URZ ;  /* 0x0000100004047890 */ /* 0x000fe2000fffe0ff */
[----:B------:R-:W-:-:S03]  /*02c0*/  MOV R60, RZ ;  /* 0x000000ff003c7202 */ /* 0x000fc60000000f00 */
[----:B-1----:R-:W-:-:S06]  /*02d0*/  ULEA UR4, UR5, UR4, 0x18 ;  /* 0x0000000405047291 */ /* 0x002fcc000f8ec0ff */
[----:B------:R-:W-:-:S04]  /*02e0*/  LEA R76, R2, UR4, 0x5 ;  /* 0x00000004024c7c11 */ /* 0x000fc8000f8e28ff */
[----:B--2---:R-:W-:-:S07]  /*02f0*/  IADD3 R76, PT, PT, R76, 0x10, RZ ;  /* 0x000000104c4c7810 */ /* 0x004fce0007ffe0ff */
.L_x_2:
[----:B------:R-:W1:Y:S01]  /*0300*/  S2R R11, SR_CTAID.Y ;  /* 0x00000000000b7919 */ /* 0x000e620000002600 */
[----:B------:R-:W2:Y:S01]  /*0310*/  LDCU UR5, c[0x0][0x360] ;  /* 0x00006c00ff0577ac */ /* 0x000ea20008000800 */
[----:B------:R-:W3:Y:S01]  /*0320*/  LDC.64 R4, c[0x0][0x380] ;  /* 0x0000e000ff047b82 */ /* 0x000ee20000000a00 */
[----:B------:R-:W4:Y:S01]  /*0330*/  S2R R10, SR_CTAID.X ;  /* 0x00000000000a7919 */ /* 0x000f220000002500 */
[----:B------:R-:W5:Y:S06]  /*0340*/  LDCU UR7, c[0x0][0x3a0] ;  /* 0x00007400ff0777ac */ /* 0x000f6c0008000800 */
[----:B------:R-:W0:Y:S01]  /*0350*/  LDC.64 R8, c[0x0][0x388] ;  /* 0x0000e200ff087b82 */ /* 0x000e220000000a00 */
[----:B--2---:R-:W-:Y:S01]  /*0360*/  IMAD R79, R3, UR5, R2 ;  /* 0x00000005034f7c24 */ /* 0x004fe2000f8e0202 */
[----:B------:R-:W2:Y:S04]  /*0370*/  LDCU UR5, c[0x0][0x39c] ;  /* 0x00007380ff0577ac */ /* 0x000ea80008000800 */
[----:B------:R-:W-:-:S02]  /*0380*/  SHF.R.U32.HI R78, RZ, 0x1, R79 ;  /* 0x00000001ff4e7819 */ /* 0x000fc4000001164f */
[----:B------:R-:W-:Y:S02]  /*0390*/  SHF.L.U32 R7, R79, 0x2, RZ ;  /* 0x000000024f077819 */ /* 0x000fe400000006ff */
[----:B------:R-:W-:Y:S02]  /*03a0*/  SHF.R.U32.HI R77, RZ, 0x5, R79 ;  /* 0x00000005ff4d7819 */ /* 0x000fe4000001164f */
[----:B-1----:R-:W-:Y:S02]  /*03b0*/  LEA R6, R11, R78, 0x7 ;  /* 0x0000004e0b067211 */ /* 0x002fe400078e38ff */
[C---:B------:R-:W-:Y:S02]  /*03c0*/  LOP3.LUT R11, R7.reuse, 0x4, RZ, 0xc0, !PT ;  /* 0x00000004070b7812 */ /* 0x040fe400078ec0ff */
[----:B------:R-:W-:-:S03]  /*03d0*/  LOP3.LUT R7, R7, 0x7c, RZ, 0xc0, !PT ;  /* 0x0000007c07077812 */ /* 0x000fc600078ec0ff */
[----:B-----5:R-:W-:Y:S01]  /*03e0*/  IMAD R11, R6, UR7, R11 ;  /* 0x00000007060b7c24 */ /* 0x020fe2000f8e020b */
[----:B----4-:R-:W-:Y:S02]  /*03f0*/  LEA R7, R10, R7, 0x7 ;  /* 0x000000070a077211 */ /* 0x010fe400078e38ff */
[C---:B------:R-:W-:Y:S02]  /*0400*/  LEA R6, R74.reuse, R77, 0x3 ;  /* 0x0000004d4a067211 */ /* 0x040fe400078e18ff */
[----:B------:R-:W-:-:S03]  /*0410*/  LEA R11, R74, R11, 0x3 ;  /* 0x0000000b4a0b7211 */ /* 0x000fc600078e18ff */
[----:B--2---:R-:W-:Y:S02]  /*0420*/  IMAD R7, R6, UR5, R7 ;  /* 0x0000000506077c24 */ /* 0x004fe4000f8e0207 */
[----:B---3--:R-:W-:-:S04]  /*0430*/  IMAD.WIDE R4, R11, 0x4, R4 ;  /* 0x000000040b047825 */ /* 0x008fc800078e0204 */
[----:B0-----:R-:W-:Y:S02]  /*0440*/  IMAD.WIDE R8, R7, 0x4, R8 ;  /* 0x0000000407087825 */ /* 0x001fe400078e0208 */
[----:B------:R-:W2:Y:S04]  /*0450*/  LDG.E.128 R4, desc[UR8][R4.64] ;  /* 0x0000000804047981 */ /* 0x000ea8000c1e1d00 */
[----:B------:R-:W3:Y:S01]  /*0460*/  LDG.E.128 R8, desc[UR8][R8.64] ;  /* 0x0000000808087981 */ /* 0x000ee2000c1e1d00 */
[----:B------:R-:W0:Y:S01]  /*0470*/  S2UR UR6, SR_CgaCtaId ;  /* 0x00000000000679c3 */ /* 0x000e220000008800 */
[----:B------:R-:W-:Y:S01]  /*0480*/  UMOV UR5, 0x400 ;  /* 0x0000040000057882 */ /* 0x000fe20000000000 */
[----:B------:R-:W-:Y:S02]  /*0490*/  SHF.L.U32 R79, R79, 0x4, RZ ;  /* 0x000000044f4f7819 */ /* 0x000fe400000006ff */
[----:B------:R-:W-:-:S02]  /*04a0*/  LEA R77, R77, UR4, 0x9 ;  /* 0x000000044d4d7c11 */ /* 0x000fc4000f8e48ff */
[C---:B------:R-:W-:Y:S02]  /*04b0*/  LOP3.LUT R81, R79.reuse, 0x10, RZ, 0xc0, !PT ;  /* 0x000000104f517812 */ /* 0x040fe400078ec0ff */
[----:B------:R-:W-:Y:S02]  /*04c0*/  LOP3.LUT R80, R79, 0x1f0, RZ, 0xc0, !PT ;  /* 0x000001f04f507812 */ /* 0x000fe400078ec0ff */
[----:B------:R-:W-:Y:S02]  /*04d0*/  MOV R79, R76 ;  /* 0x0000004c004f7202 */ /* 0x000fe40000000f00 */
[----:B------:R-:W-:Y:S01]  /*04e0*/  IADD3 R80, PT, PT, R77, R80, RZ ;  /* 0x000000504d507210 */ /* 0x000fe20007ffe0ff */
[----:B0-----:R-:W-:-:S06]  /*04f0*/  ULEA UR5, UR6, UR5, 0x18 ;  /* 0x0000000506057291 */ /* 0x001fcc000f8ec0ff */
[----:B------:R-:W-:Y:S02]  /*0500*/  LEA R78, R78, UR5, 0x5 ;  /* 0x000000054e4e7c11 */ /* 0x000fe4000f8e28ff */
[----:B------:R-:W-:Y:S01]  /*0510*/  LEA R77, R3, UR5, 0x8 ;  /* 0x00000005034d7c11 */ /* 0x000fe2000f8e40ff */
[----:B------:R-:W-:Y:S01]  /*0520*/  UMOV UR5, 0x10 ;  /* 0x0000001000057882 */ /* 0x000fe20000000000 */
[----:B------:R-:W-:Y:S02]  /*0530*/  IADD3 R78, PT, PT, R78, R81, RZ ;  /* 0x000000514e4e7210 */ /* 0x000fe40007ffe0ff */
[----:B------:R-:W-:-:S03]  /*0540*/  IADD3 R77, PT, PT, R77, 0x80, RZ ;  /* 0x000000804d4d7810 */ /* 0x000fc60007ffe0ff */
[----:B--2---:R0:W-:Y:S04]  /*0550*/  STS.128 [R78], R4 ;  /* 0x000000044e007388 */ /* 0x0041e80000000c00 */
[----:B---3--:R0:W-:Y:S01]  /*0560*/  STS.128 [R80], R8 ;  /* 0x0000000850007388 */ /* 0x0081e20000000c00 */
[----:B------:R-:W-:Y:S06]  /*0570*/  BAR.SYNC.DEFER_BLOCKING 0x0 ;  /* 0x0000000000007b1d */ /* 0x000fec0000010000 */
.L_x_1:
[----:B0-----:R-:W-:Y:S01]  /*0580*/  LDS.128 R4, [R79+-0x10] ;  /* 0xfffff0004f047984 */ /* 0x001fe20000000c00 */
[----:B------:R-:W-:-:S03]  /*0590*/  UIADD3 UR5, UPT, UPT, UR5, 0x200, URZ ;  /* 0x0000020005057890 */ /* 0x000fc6000fffe0ff */
[----:B------:R0:W-:Y:S01]  /*05a0*/  LDS.128 R8, [R79] ;  /* 0x000000004f087984 */ /* 0x0001e20000000c00 */
[----:B------:R-:W-:-:S03]  /*05b0*/  UISETP.NE.AND UP0, UPT, UR5, 0x1010, UPT ;  /* 0x000010100500788c */ /* 0x000fc6000bf05270 */
[----:B------:R-:W1:Y:S04]  /*05c0*/  LDS R81, [R77+-0x60] ;  /* 0xffffa0004d517984 */ /* 0x000e680000000800 */
[----:B------:R-:W2:Y:S01]  /*05d0*/  LDS R78, [R77+-0x80] ;  /* 0xffff80004d4e7984 */ /* 0x000ea20000000800 */
[----:B0-----:R-:W-:-:S03]  /*05e0*/  IADD3 R79, PT, PT, R79, 0x200, RZ ;  /* 0x000002004f4f7810 */ /* 0x001fc60007ffe0ff */
[----:B------:R-:W0:Y:S04]  /*05f0*/  LDS R83, [R77+-0x40] ;  /* 0xffffc0004d537984 */ /* 0x000e280000000800 */
[----:B------:R-:W3:Y:S04]  /*0600*/  LDS R85, [R77+-0x20] ;  /* 0xffffe0004d557984 */ /* 0x000ee80000000800 */
[----:B------:R-:W4:Y:S04]  /*0610*/  LDS R87, [R77] ;  /* 0x000000004d577984 */ /* 0x000f280000000800 */
[----:B------:R-:W5:Y:S04]  /*0620*/  LDS R89, [R77+0x20] ;  /* 0x000020004d597984 */ /* 0x000f680000000800 */
[----:B------:R-:W5:Y:S01]  /*0630*/  LDS R91, [R77+0x40] ;  /* 0x000040004d5b7984 */ /* 0x000f620000000800 */
[----:B-1----:R-:W-:Y:S01]  /*0640*/  FFMA R69, R4, R81, R69 ;  /* 0x0000005104457223 */ /* 0x002fe20000000045 */
[C---:B------:R-:W-:Y:S01]  /*0650*/  FFMA R66, R81.reuse, R5, R66 ;  /* 0x0000000551427223 */ /* 0x040fe20000000042 */
[C---:B------:R-:W-:Y:S01]  /*0660*/  FFMA R71, R81.reuse, R6, R71 ;  /* 0x0000000651477223 */ /* 0x040fe20000000047 */
[C---:B------:R-:W-:Y:S01]  /*0670*/  FFMA R68, R81.reuse, R7, R68 ;  /* 0x0000000751447223 */ /* 0x040fe20000000044 */
[----:B------:R-:W-:Y:S01]  /*0680*/  FFMA R13, R8, R81, R13 ;  /* 0x00000051080d7223 */ /* 0x000fe2000000000d */
[C---:B------:R-:W-:Y:S01]  /*0690*/  FFMA R0, R81.reuse, R9, R0 ;  /* 0x0000000951007223 */ /* 0x040fe20000000000 */
[C---:B------:R-:W-:Y:S01]  /*06a0*/  FFMA R15, R81.reuse, R10, R15 ;  /* 0x0000000a510f7223 */ /* 0x040fe2000000000f */
[----:B------:R-:W-:Y:S01]  /*06b0*/  FFMA R12, R81, R11, R12 ;  /* 0x0000000b510c7223 */ /* 0x000fe2000000000c */
[C---:B--2---:R-:W-:Y:S01]  /*06c0*/  FFMA R73, R78.reuse, R4, R73 ;  /* 0x000000044e497223 */ /* 0x044fe20000000049 */
[----:B------:R-:W1:Y:S01]  /*06d0*/  LDS R81, [R77+0x60] ;  /* 0x000060004d517984 */ /* 0x000e620000000800 */
[C---:B------:R-:W-:Y:S01]  /*06e0*/  FFMA R70, R78.reuse, R5, R70 ;  /* 0x000000054e467223 */ /* 0x040fe20000000046 */
[C---:B------:R-:W-:Y:S01]  /*06f0*/  FFMA R75, R78.reuse, R6, R75 ;  /* 0x000000064e4b7223 */ /* 0x040fe2000000004b */
[C---:B------:R-:W-:Y:S01]  /*0700*/  FFMA R72, R78.reuse, R7, R72 ;  /* 0x000000074e487223 */ /* 0x040fe20000000048 */
[C---:B------:R-:W-:Y:S01]  /*0710*/  FFMA R65, R78.reuse, R8, R65 ;  /* 0x000000084e417223 */ /* 0x040fe20000000041 */
[C---:B------:R-:W-:Y:S01]  /*0720*/  FFMA R62, R78.reuse, R9, R62 ;  /* 0x000000094e3e7223 */ /* 0x040fe2000000003e */
[C---:B------:R-:W-:Y:S01]  /*0730*/  FFMA R67, R78.reuse, R10, R67 ;  /* 0x0000000a4e437223 */ /* 0x040fe20000000043 */
[----:B------:R-:W-:Y:S01]  /*0740*/  FFMA R64, R78, R11, R64 ;  /* 0x0000000b4e407223 */ /* 0x000fe20000000040 */
[----:B0-----:R-:W-:Y:S01]  /*0750*/  FFMA R17, R4, R83, R17 ;  /* 0x0000005304117223 */ /* 0x001fe20000000011 */
[C---:B------:R-:W-:Y:S01]  /*0760*/  FFMA R14, R83.reuse, R5, R14 ;  /* 0x00000005530e7223 */ /* 0x040fe2000000000e */
[C---:B------:R-:W-:Y:S01]  /*0770*/  FFMA R19, R83.reuse, R6, R19 ;  /* 0x0000000653137223 */ /* 0x040fe20000000013 */
[C---:B------:R-:W-:Y:S01]  /*0780*/  FFMA R16, R83.reuse, R7, R16 ;  /* 0x0000000753107223 */ /* 0x040fe20000000010 */
[----:B------:R-:W-:Y:S01]  /*0790*/  FFMA R21, R8, R83, R21 ;  /* 0x0000005308157223 */ /* 0x000fe20000000015 */
[C---:B------:R-:W-:Y:S01]  /*07a0*/  FFMA R18, R83.reuse, R9, R18 ;  /* 0x0000000953127223 */ /* 0x040fe20000000012 */
[C---:B------:R-:W-:Y:S01]  /*07b0*/  FFMA R23, R83.reuse, R10, R23 ;  /* 0x0000000a53177223 */ /* 0x040fe20000000017 */
[----:B------:R-:W-:Y:S01]  /*07c0*/  FFMA R20, R83, R11, R20 ;  /* 0x0000000b53147223 */ /* 0x000fe20000000014 */
[----:B---3--:R-:W-:Y:S01]  /*07d0*/  FFMA R25, R4, R85, R25 ;  /* 0x0000005504197223 */ /* 0x008fe20000000019 */
[C---:B------:R-:W-:Y:S01]  /*07e0*/  FFMA R22, R85.reuse, R5, R22 ;  /* 0x0000000555167223 */ /* 0x040fe20000000016 */
[C---:B------:R-:W-:Y:S01]  /*07f0*/  FFMA R27, R85.reuse, R6, R27 ;  /* 0x00000006551b7223 */ /* 0x040fe2000000001b */
[C---:B------:R-:W-:Y:S01]  /*0800*/  FFMA R24, R85.reuse, R7, R24 ;  /* 0x0000000755187223 */ /* 0x040fe20000000018 */
[----:B------:R-:W-:Y:S01]  /*0810*/  FFMA R29, R8, R85, R29 ;  /* 0x00000055081d7223 */ /* 0x000fe2000000001d */
[C---:B------:R-:W-:Y:S01]  /*0820*/  FFMA R26, R85.reuse, R9, R26 ;  /* 0x00000009551a7223 */ /* 0x040fe2000000001a */
[C---:B------:R-:W-:Y:S01]  /*0830*/  FFMA R31, R85.reuse, R10, R31 ;  /* 0x0000000a551f7223 */ /* 0x040fe2000000001f */
[----:B------:R-:W-:Y:S01]  /*0840*/  FFMA R28, R85, R11, R28 ;  /* 0x0000000b551c7223 */ /* 0x000fe2000000001c */
[----:B----4-:R-:W-:Y:S01]  /*0850*/  FFMA R33, R4, R87, R33 ;  /* 0x0000005704217223 */ /* 0x010fe20000000021 */
[C---:B------:R-:W-:Y:S01]  /*0860*/  FFMA R30, R87.reuse, R5, R30 ;  /* 0x00000005571e7223 */ /* 0x040fe2000000001e */
[C---:B------:R-:W-:Y:S01]  /*0870*/  FFMA R35, R87.reuse, R6, R35 ;  /* 0x0000000657237223 */ /* 0x040fe20000000023 */
[C---:B------:R-:W-:Y:S01]  /*0880*/  FFMA R32, R87.reuse, R7, R32 ;  /* 0x0000000757207223 */ /* 0x040fe20000000020 */
[----:B------:R-:W-:Y:S01]  /*0890*/  FFMA R37, R8, R87, R37 ;  /* 0x0000005708257223 */ /* 0x000fe20000000025 */
[C---:B------:R-:W-:Y:S01]  /*08a0*/  FFMA R34, R87.reuse, R9, R34 ;  /* 0x0000000957227223 */ /* 0x040fe20000000022 */
[C---:B------:R-:W-:Y:S01]  /*08b0*/  FFMA R39, R87.reuse, R10, R39 ;  /* 0x0000000a57277223 */ /* 0x040fe20000000027 */
[----:B------:R-:W-:Y:S01]  /*08c0*/  FFMA R36, R87, R11, R36 ;  /* 0x0000000b57247223 */ /* 0x000fe20000000024 */
[----:B-----5:R-:W-:Y:S01]  /*08d0*/  FFMA R41, R4, R89, R41 ;  /* 0x0000005904297223 */ /* 0x020fe20000000029 */
[C---:B------:R-:W-:Y:S01]  /*08e0*/  FFMA R38, R89.reuse, R5, R38 ;  /* 0x0000000559267223 */ /* 0x040fe20000000026 */
[C---:B------:R-:W-:Y:S01]  /*08f0*/  FFMA R43, R89.reuse, R6, R43 ;  /* 0x00000006592b7223 */ /* 0x040fe2000000002b */
[C---:B------:R-:W-:Y:S01]  /*0900*/  FFMA R40, R89.reuse, R7, R40 ;  /* 0x0000000759287223 */ /* 0x040fe20000000028 */
[----:B------:R-:W-:Y:S01]  /*0910*/  FFMA R45, R8, R89, R45 ;  /* 0x00000059082d7223 */ /* 0x000fe2000000002d */
[C---:B------:R-:W-:Y:S01]  /*0920*/  FFMA R42, R89.reuse, R9, R42 ;  /* 0x00000009592a7223 */ /* 0x040fe2000000002a */
[C---:B------:R-:W-:Y:S01]  /*0930*/  FFMA R47, R89.reuse, R10, R47 ;  /* 0x0000000a592f7223 */ /* 0x040fe2000000002f */
[----:B------:R-:W-:Y:S01]  /*0940*/  FFMA R44, R89, R11, R44 ;  /* 0x0000000b592c7223 */ /* 0x000fe2000000002c */
[----:B------:R-:W-:Y:S01]  /*0950*/  FFMA R49, R4, R91, R49 ;  /* 0x0000005b04317223 */ /* 0x000fe20000000031 */
[C---:B------:R-:W-:Y:S01]  /*0960*/  FFMA R46, R91.reuse, R5, R46 ;  /* 0x000000055b2e7223 */ /* 0x040fe2000000002e */
[C---:B------:R-:W-:Y:S01]  /*0970*/  FFMA R51, R91.reuse, R6, R51 ;  /* 0x000000065b337223 */ /* 0x040fe20000000033 */
[C---:B------:R-:W-:Y:S01]  /*0980*/  FFMA R48, R91.reuse, R7, R48 ;  /* 0x000000075b307223 */ /* 0x040fe20000000030 */
[----:B------:R-:W-:Y:S01]  /*0990*/  FFMA R53, R8, R91, R53 ;  /* 0x0000005b08357223 */ /* 0x000fe20000000035 */
[C---:B------:R-:W-:Y:S01]  /*09a0*/  FFMA R50, R91.reuse, R9, R50 ;  /* 0x000000095b327223 */ /* 0x040fe20000000032 */
[C---:B------:R-:W-:Y:S01]  /*09b0*/  FFMA R55, R91.reuse, R10, R55 ;  /* 0x0000000a5b377223 */ /* 0x040fe20000000037 */
[----:B------:R-:W-:Y:S01]  /*09c0*/  FFMA R52, R91, R11, R52 ;  /* 0x0000000b5b347223 */ /* 0x000fe20000000034 */
        /* <DEDUP_REMOVED lines=8> */
[----:B------:R-:W-:Y:S01]  /*0a50*/  IADD3 R77, PT, PT, R77, 0x4, RZ ;  /* 0x000000044d4d7810 */ /* 0x000fe20007ffe0ff */
[----:B------:R-:W-:Y:S06]  /*0a60*/  BRA.U UP0, `(.L_x_1) ;  /* 0xfffffff900c47547 */ /* 0x000fec000b83ffff */
[----:B------:R-:W-:Y:S01]  /*0a70*/  UIADD3 UR5, UPT, UPT, UR7, 0x7, URZ ;  /* 0x0000000707057890 */ /* 0x000fe2000fffe0ff */
[----:B------:R-:W-:Y:S01]  /*0a80*/  IADD3 R74, PT, PT, R74, 0x1, RZ ;  /* 0x000000014a4a7810 */ /* 0x000fe20007ffe0ff */
[----:B------:R-:W-:Y:S02]  /*0a90*/  BAR.SYNC.DEFER_BLOCKING 0x0 ;  /* 0x0000000000007b1d */ /* 0x000fe40000010000 */
[----:B------:R-:W-:-:S06]  /*0aa0*/  USHF.R.U32.HI UR5, URZ, 0x3, UR5 ;  /* 0x00000003ff057899 */ /* 0x000fcc0008011605 */
[----:B------:R-:W-:-:S13]  /*0ab0*/  ISETP.NE.AND P0, PT, R74, UR5, PT ;  /* 0x000000054a007c0c */ /* 0x000fda000bf05270 */
[----:B------:R-:W-:Y:S05]  /*0ac0*/  @P0 BRA `(.L_x_2) ;  /* 0xfffffff8000c0947 */ /* 0x000fea000383ffff */
.L_x_0:
[----:B------:R-:W1:Y:S01]  /*0ad0*/  S2R R3, SR_TID.Y ;  /* 0x0000000000037919 */ /* 0x000e620000002200 */
[----:B------:R-:W2:Y:S01]  /*0ae0*/  LDC R9, c[0x0][0x39c] ;  /* 0x0000e700ff097b82 */ /* 0x000ea20000000800 */
[----:B------:R-:W1:Y:S01]  /*0af0*/  S2R R6, SR_CTAID.Y ;  /* 0x0000000000067919 */ /* 0x000e620000002600 */
[----:B------:R-:W3:Y:S06]  /*0b00*/  S2R R7, SR_CTAID.X ;  /* 0x0000000000077919 */ /* 0x000eec0000002500 */
[----:B------:R-:W4:Y:S01]  /*0b10*/  LDC.64 R4, c[0x0][0x390] ;  /* 0x0000e400ff047b82 */ /* 0x000f220000000a00 */
[----:B-1----:R-:W-:-:S02]  /*0b20*/  LEA R3, R6, R3, 0x4 ;  /* 0x0000000306037211 */ /* 0x002fc400078e20ff */
[----:B---3--:R-:W-:Y:S02]  /*0b30*/  LEA R6, R7, R2, 0x4 ;  /* 0x0000000207067211 */ /* 0x008fe400078e20ff */
[----:B------:R-:W-:Y:S02]  /*0b40*/  SHF.L.U32 R2, R3, 0x3, RZ ;  /* 0x0000000303027819 */ /* 0x000fe400000006ff */
[----:B------:R-:W-:-:S05]  /*0b50*/  SHF.L.U32 R3, R6, 0x3, RZ ;  /* 0x0000000306037819 */ /* 0x000fca00000006ff */
[----:B--2---:R-:W-:-:S04]  /*0b60*/  IMAD R3, R2, R9, R3 ;  /* 0x0000000902037224 */ /* 0x004fc800078e0203 */
[----:B----4-:R-:W-:-:S05]  /*0b70*/  IMAD.WIDE R4, R3, 0x4, R4 ;  /* 0x0000000403047825 */ /* 0x010fca00078e0204 */
[----:B0-----:R-:W-:Y:S01]  /*0b80*/  STG.E desc[UR8][R4.64], R73 ;  /* 0x0000004904007986 */ /* 0x001fe2000c101908 */
[----:B------:R-:W-:-:S03]  /*0b90*/  IMAD.WIDE R2, R9, 0x4, R4 ;  /* 0x0000000409027825 */ /* 0x000fc600078e0204 */
[----:B------:R-:W-:Y:S01]  /*0ba0*/  STG.E desc[UR8][R4.64+0x4], R70 ;  /* 0x0000044604007986 */ /* 0x000fe2000c101908 */
[----:B------:R-:W-:-:S03]  /*0bb0*/  IMAD.WIDE R6, R9, 0x4, R2 ;  /* 0x0000000409067825 */ /* 0x000fc600078e0202 */
[----:B------:R-:W-:Y:S04]  /*0bc0*/  STG.E desc[UR8][R4.64+0x8], R75 ;  /* 0x0000084b04007986 */ /* 0x000fe8000c101908 */
[----:B------:R-:W-:Y:S04]  /*0bd0*/  STG.E desc[UR8][R4.64+0xc], R72 ;  /* 0x00000c4804007986 */ /* 0x000fe8000c101908 */
[----:B------:R-:W-:Y:S04]  /*0be0*/  STG.E desc[UR8][R4.64+0x10], R65 ;  /* 0x0000104104007986 */ /* 0x000fe8000c101908 */
[----:B------:R-:W-:Y:S04]  /*0bf0*/  STG.E desc[UR8][R4.64+0x14], R62 ;  /* 0x0000143e04007986 */ /* 0x000fe8000c101908 */
[----:B------:R-:W-:Y:S04]  /*0c00*/  STG.E desc[UR8][R4.64+0x18], R67 ;  /* 0x0000184304007986 */ /* 0x000fe8000c101908 */
[----:B------:R0:W-:Y:S04]  /*0c10*/  STG.E desc[UR8][R4.64+0x1c], R64 ;  /* 0x00001c4004007986 */ /* 0x0001e8000c101908 */
[----:B------:R-:W-:Y:S04]  /*0c20*/  STG.E desc[UR8][R2.64], R69 ;  /* 0x0000004502007986 */ /* 0x000fe8000c101908 */
[----:B------:R-:W-:Y:S01]  /*0c30*/  STG.E desc[UR8][R2.64+0x4], R66 ;  /* 0x0000044202007986 */ /* 0x000fe2000c101908 */
[----:B0-----:R-:W-:-:S03]  /*0c40*/  IMAD.WIDE R4, R9, 0x4, R6 ;  /* 0x0000000409047825 */ /* 0x001fc600078e0206 */
        /* <DEDUP_REMOVED lines=57> */
[----:B------:R-:W-:Y:S01]  /*0fe0*/  STG.E desc[UR8][R2.64+0x1c], R60 ;  /* 0x00001c3c02007986 */ /* 0x000fe2000c101908 */
[----:B------:R-:W-:Y:S05]  /*0ff0*/  EXIT ;  /* 0x000000000000794d */ /* 0x000fea0003800000 */
.L_x_3:
[----:B------:R-:W-:-:S00]  /*1000*/  BRA `(.L_x_3) ;  /* 0xfffffffc00fc7947 */ /* 0x000fc0000383ffff */
[----:B------:R-:W-:-:S00]  /*1010*/  NOP ;  /* 0x0000000000007918 */ /* 0x000fc00000000000 */
        /* <DEDUP_REMOVED lines=14> */
.L_x_4:


//--------------------- .nv.shared._Z8sgemm_v1PfS_S_iii --------------------------
	.section	.nv.shared._Z8sgemm_v1PfS_S_iii,"aw",@nobits
	.sectionflags	@""
	.align	4
.nv.shared._Z8sgemm_v1PfS_S_iii:
	.zero		9216


//--------------------- .nv.shared.reserved.0     --------------------------
	.section	.nv.shared.reserved.0,"aw",@nobits
	.weak		__nv_reservedSMEM_offset_0_alias
	.size		__nv_reservedSMEM_offset_0_alias, 0, 64
	.other		__nv_reservedSMEM_offset_0_alias,@"STO_CUDA_RESERVED_SHARED STV_DEFAULT"
__nv_reservedSMEM_offset_0_alias:
	.zero		0
	.zero		64


//--------------------- .nv.constant0._Z8sgemm_v1PfS_S_iii --------------------------
	.section	.nv.constant0._Z8sgemm_v1PfS_S_iii,"a",@progbits
	.sectionflags	@""
	.align	4
.nv.constant0._Z8sgemm_v1PfS_S_iii:
	.zero		932


//--------------------- SYMBOLS --------------------------

	.type		.nv.reservedSmem.offset0,@object
	.size		.nv.reservedSmem.offset0,0x4
	.type		.nv.reservedSmem.cap,@object
	.size		.nv.reservedSmem.cap,0x4
